	.headerflags	@"EF_CUDA_TEXMODE_UNIFIED EF_CUDA_64BIT_ADDRESS EF_CUDA_ACCELERATORS EF_CUDA_SM90 EF_CUDA_VIRTUAL_SM(EF_CUDA_SM90)"
	.elftype	@"ET_EXEC"


//--------------------- .nv.info                  --------------------------
	.section	.nv.info,"",@"SHT_CUDA_INFO"
	.align	4


	//----- nvinfo : EIATTR_REGCOUNT
	.align		4
        /*0000*/ 	.byte	0x04, 0x2f
        /*0002*/ 	.short	(.L_3 - .L_2)
	.align		4
.L_2:
        /*0004*/ 	.word	index@(triton_poi_fused__native_batch_norm_legit_no_training_cat_relu_5)
        /*0008*/ 	.word	0x0000001a


	//----- nvinfo : EIATTR_MIN_STACK_SIZE
	.align		4
.L_3:
        /*000c*/ 	.byte	0x04, 0x12
        /*000e*/ 	.short	(.L_5 - .L_4)
	.align		4
.L_4:
        /*0010*/ 	.word	index@(triton_poi_fused__native_batch_norm_legit_no_training_cat_relu_5)
        /*0014*/ 	.word	0x00000000


	//----- nvinfo : EIATTR_FRAME_SIZE
	.align		4
.L_5:
        /*0018*/ 	.byte	0x04, 0x11
        /*001a*/ 	.short	(.L_7 - .L_6)
	.align		4
.L_6:
        /*001c*/ 	.word	index@(triton_poi_fused__native_batch_norm_legit_no_training_cat_relu_5)
        /*0020*/ 	.word	0x00000000


	//----- nvinfo : EIATTR_MIN_STACK_SIZE
	.align		4
.L_7:
        /*0024*/ 	.byte	0x04, 0x12
        /*0026*/ 	.short	(.L_9 - .L_8)
	.align		4
.L_8:
        /*0028*/ 	.word	index@(triton_poi_fused__native_batch_norm_legit_no_training_cat_relu_5)
        /*002c*/ 	.word	0x00000000
.L_9:


//--------------------- .nv.info.triton_poi_fused__native_batch_norm_legit_no_training_cat_relu_5 --------------------------
	.section	.nv.info.triton_poi_fused__native_batch_norm_legit_no_training_cat_relu_5,"",@"SHT_CUDA_INFO"
	.sectionflags	@""
	.align	4


	//----- nvinfo : EIATTR_CUDA_API_VERSION
	.align		4
        /*0000*/ 	.byte	0x04, 0x37
        /*0002*/ 	.short	(.L_11 - .L_10)
.L_10:
        /*0004*/ 	.word	0x0000007c


	//----- nvinfo : EIATTR_KPARAM_INFO
	.align		4
.L_11:
        /*0008*/ 	.byte	0x04, 0x17
        /*000a*/ 	.short	(.L_13 - .L_12)
.L_12:
        /*000c*/ 	.word	0x00000000
        /*0010*/ 	.short	0x0008
        /*0012*/ 	.short	0x0040
        /*0014*/ 	.byte	0x00, 0xf0, 0x11, 0x00


	//----- nvinfo : EIATTR_KPARAM_INFO
	.align		4
.L_13:
        /*0018*/ 	.byte	0x04, 0x17
        /*001a*/ 	.short	(.L_15 - .L_14)
.L_14:
        /*001c*/ 	.word	0x00000000
        /*0020*/ 	.short	0x0007
        /*0022*/ 	.short	0x0038
        /*0024*/ 	.byte	0x00, 0xf4, 0x21, 0x00


	//----- nvinfo : EIATTR_KPARAM_INFO
	.align		4
.L_15:
        /*0028*/ 	.byte	0x04, 0x17
        /*002a*/ 	.short	(.L_17 - .L_16)
.L_16:
        /*002c*/ 	.word	0x00000000
        /*0030*/ 	.short	0x0006
        /*0032*/ 	.short	0x0030
        /*0034*/ 	.byte	0x00, 0xf4, 0x21, 0x00


	//----- nvinfo : EIATTR_KPARAM_INFO
	.align		4
.L_17:
        /*0038*/ 	.byte	0x04, 0x17
        /*003a*/ 	.short	(.L_19 - .L_18)
.L_18:
        /*003c*/ 	.word	0x00000000
        /*0040*/ 	.short	0x0005
        /*0042*/ 	.short	0x0028
        /*0044*/ 	.byte	0x00, 0xf4, 0x21, 0x00


	//----- nvinfo : EIATTR_KPARAM_INFO
	.align		4
.L_19:
        /*0048*/ 	.byte	0x04, 0x17
        /*004a*/ 	.short	(.L_21 - .L_20)
.L_20:
        /*004c*/ 	.word	0x00000000
        /*0050*/ 	.short	0x0004
        /*0052*/ 	.short	0x0020
        /*0054*/ 	.byte	0x00, 0xf4, 0x21, 0x00


	//----- nvinfo : EIATTR_KPARAM_INFO
	.align		4
.L_21:
        /*0058*/ 	.byte	0x04, 0x17
        /*005a*/ 	.short	(.L_23 - .L_22)
.L_22:
        /*005c*/ 	.word	0x00000000
        /*0060*/ 	.short	0x0003
        /*0062*/ 	.short	0x0018
        /*0064*/ 	.byte	0x00, 0xf4, 0x21, 0x00


	//----- nvinfo : EIATTR_KPARAM_INFO
	.align		4
.L_23:
        /*0068*/ 	.byte	0x04, 0x17
        /*006a*/ 	.short	(.L_25 - .L_24)
.L_24:
        /*006c*/ 	.word	0x00000000
        /*0070*/ 	.short	0x0002
        /*0072*/ 	.short	0x0010
        /*0074*/ 	.byte	0x00, 0xf4, 0x21, 0x00


	//----- nvinfo : EIATTR_KPARAM_INFO
	.align		4
.L_25:
        /*0078*/ 	.byte	0x04, 0x17
        /*007a*/ 	.short	(.L_27 - .L_26)
.L_26:
        /*007c*/ 	.word	0x00000000
        /*0080*/ 	.short	0x0001
        /*0082*/ 	.short	0x0008
        /*0084*/ 	.byte	0x00, 0xf4, 0x21, 0x00


	//----- nvinfo : EIATTR_KPARAM_INFO
	.align		4
.L_27:
        /*0088*/ 	.byte	0x04, 0x17
        /*008a*/ 	.short	(.L_29 - .L_28)
.L_28:
        /*008c*/ 	.word	0x00000000
        /*0090*/ 	.short	0x0000
        /*0092*/ 	.short	0x0000
        /*0094*/ 	.byte	0x00, 0xf4, 0x21, 0x00


	//----- nvinfo : EIATTR_SPARSE_MMA_MASK
	.align		4
.L_29:
        /*0098*/ 	.byte	0x03, 0x50
        /*009a*/ 	.short	0x0000


	//----- nvinfo : EIATTR_MAXREG_COUNT
	.align		4
        /*009c*/ 	.byte	0x03, 0x1b
        /*009e*/ 	.short	0x00ff


	//----- nvinfo : EIATTR_EXIT_INSTR_OFFSETS
	.align		4
        /*00a0*/ 	.byte	0x04, 0x1c
        /*00a2*/ 	.short	(.L_31 - .L_30)


	//   ....[0]....
.L_30:
        /*00a4*/ 	.word	0x00000690


	//   ....[1]....
        /*00a8*/ 	.word	0x000006b0


	//----- nvinfo : EIATTR_REQNTID
	.align		4
.L_31:
        /*00ac*/ 	.byte	0x04, 0x10
        /*00ae*/ 	.short	(.L_33 - .L_32)
.L_32:
        /*00b0*/ 	.word	0x00000080
        /*00b4*/ 	.word	0x00000001
        /*00b8*/ 	.word	0x00000001


	//----- nvinfo : EIATTR_CBANK_PARAM_SIZE
	.align		4
.L_33:
        /*00bc*/ 	.byte	0x03, 0x19
        /*00be*/ 	.short	0x0044


	//----- nvinfo : EIATTR_PARAM_CBANK
	.align		4
        /*00c0*/ 	.byte	0x04, 0x0a
        /*00c2*/ 	.short	(.L_35 - .L_34)
	.align		4
.L_34:
        /*00c4*/ 	.word	index@(.nv.constant0.triton_poi_fused__native_batch_norm_legit_no_training_cat_relu_5)
        /*00c8*/ 	.short	0x0210
        /*00ca*/ 	.short	0x0044


	//----- nvinfo : EIATTR_SW_WAR
	.align		4
.L_35:
        /*00cc*/ 	.byte	0x04, 0x36
        /*00ce*/ 	.short	(.L_37 - .L_36)
.L_36:
        /*00d0*/ 	.word	0x00000008
.L_37:


//--------------------- .nv.callgraph             --------------------------
	.section	.nv.callgraph,"",@"SHT_CUDA_CALLGRAPH"
	.align	4
	.sectionentsize	8
	.align		4
        /*0000*/ 	.word	0x00000000
	.align		4
        /*0004*/ 	.word	0xffffffff
	.align		4
        /*0008*/ 	.word	0x00000000
	.align		4
        /*000c*/ 	.word	0xfffffffe
	.align		4
        /*0010*/ 	.word	0x00000000
	.align		4
        /*0014*/ 	.word	0xfffffffd
	.align		4
        /*0018*/ 	.word	0x00000000
	.align		4
        /*001c*/ 	.word	0xfffffffc


//--------------------- .nv.constant4             --------------------------
	.section	.nv.constant4,"a",@progbits
	.align	8
	.align		8
.nv.constant4:
        /*0000*/ 	.dword	_$_str
	.align		8
        /*0008*/ 	.dword	_$_str_$_2


//--------------------- .text.triton_poi_fused__native_batch_norm_legit_no_training_cat_relu_5 --------------------------
	.section	.text.triton_poi_fused__native_batch_norm_legit_no_training_cat_relu_5,"ax",@progbits
	.align	128
        .global         triton_poi_fused__native_batch_norm_legit_no_training_cat_relu_5
        .type           triton_poi_fused__native_batch_norm_legit_no_training_cat_relu_5,@function
        .size           triton_poi_fused__native_batch_norm_legit_no_training_cat_relu_5,(.L_x_1 - triton_poi_fused__native_batch_norm_legit_no_training_cat_relu_5)
        .other          triton_poi_fused__native_batch_norm_legit_no_training_cat_relu_5,@"STO_CUDA_ENTRY STV_DEFAULT"
triton_poi_fused__native_batch_norm_legit_no_training_cat_relu_5:
.text.triton_poi_fused__native_batch_norm_legit_no_training_cat_relu_5:
[----:B------:R-:W0:Y:S01]  /*0000*/  LDC R1, c[0x0][0x28] ;  /* 0x00000a00ff017b82 */ /* 0x000e220000000800 */
[----:B------:R-:W1:Y:S07]  /*0010*/  S2R R0, SR_TID.X ;  /* 0x0000000000007919 */ /* 0x000e6e0000002100 */
[----:B------:R-:W2:Y:S01]  /*0020*/  LDC.64 R6, c[0x0][0x228] ;  /* 0x00008a00ff067b82 */ /* 0x000ea20000000a00 */
[----:B------:R-:W-:Y:S01]  /*0030*/  IMAD.MOV.U32 R4, RZ, RZ, RZ ;  /* 0x000000ffff047224 */ /* 0x000fe200078e00ff */
[----:B------:R-:W-:Y:S01]  /*0040*/  ULDC.64 UR4, c[0x0][0x208] ;  /* 0x0000820000047ab9 */ /* 0x000fe20000000a00 */
[----:B------:R-:W3:Y:S01]  /*0050*/  S2R R3, SR_CTAID.X ;  /* 0x0000000000037919 */ /* 0x000ee20000002500 */
[----:B------:R-:W-:Y:S01]  /*0060*/  IMAD.MOV.U32 R8, RZ, RZ, RZ ;  /* 0x000000ffff087224 */ /* 0x000fe200078e00ff */
[----:B------:R-:W-:-:S03]  /*0070*/  ULDC.64 UR6, c[0x0][0x218] ;  /* 0x0000860000067ab9 */ /* 0x000fc60000000a00 */
[----:B------:R-:W4:Y:S01]  /*0080*/  LDC.64 R16, c[0x0][0x220] ;  /* 0x00008800ff107b82 */ /* 0x000f220000000a00 */
[----:B-1----:R-:W-:-:S05]  /*0090*/  IMAD.SHL.U32 R0, R0, 0x2, RZ ;  /* 0x0000000200007824 */ /* 0x002fca00078e00ff */
[----:B------:R-:W-:-:S05]  /*00a0*/  LOP3.LUT R0, R0, 0xfe, RZ, 0xc0, !PT ;  /* 0x000000fe00007812 */ /* 0x000fca00078ec0ff */
[----:B---3--:R-:W-:-:S05]  /*00b0*/  IMAD R3, R3, 0x100, R0 ;  /* 0x0000010003037824 */ /* 0x008fca00078e0200 */
[----:B------:R-:W-:Y:S02]  /*00c0*/  SHF.R.S32.HI R2, RZ, 0x1f, R3 ;  /* 0x0000001fff027819 */ /* 0x000fe40000011403 */
[----:B------:R-:W-:Y:S02]  /*00d0*/  ISETP.GE.AND P0, PT, R3, 0xcc00, PT ;  /* 0x0000cc000300780c */ /* 0x000fe40003f06270 */
[----:B------:R-:W-:-:S04]  /*00e0*/  LEA.HI R9, R2, R3, RZ, 0x6 ;  /* 0x0000000302097211 */ /* 0x000fc800078f30ff */
[----:B------:R-:W-:-:S05]  /*00f0*/  SHF.R.S32.HI R5, RZ, 0x6, R9 ;  /* 0x00000006ff057819 */ /* 0x000fca0000011409 */
[----:B------:R-:W-:-:S05]  /*0100*/  IMAD.HI R0, R5, -0x5f5f5f5f, R4 ;  /* 0xa0a0a0a105007827 */ /* 0x000fca00078e0204 */
[----:B------:R-:W-:-:S04]  /*0110*/  SHF.R.U32.HI R11, RZ, 0x1f, R0 ;  /* 0x0000001fff0b7819 */ /* 0x000fc80000011600 */
[----:B------:R-:W-:Y:S01]  /*0120*/  LEA.HI.SX32 R11, R0, R11, 0x19 ;  /* 0x0000000b000b7211 */ /* 0x000fe200078fcaff */
[----:B------:R-:W-:-:S04]  /*0130*/  IMAD.MOV.U32 R0, RZ, RZ, RZ ;  /* 0x000000ffff007224 */ /* 0x000fc800078e00ff */
[----:B------:R-:W-:-:S04]  /*0140*/  IMAD R15, R11, -0xcc, R5 ;  /* 0xffffff340b0f7824 */ /* 0x000fc800078e0205 */
[----:B--2---:R-:W-:-:S05]  /*0150*/  IMAD.WIDE R6, R15, 0x4, R6 ;  /* 0x000000040f067825 */ /* 0x004fca00078e0206 */
[----:B------:R-:W2:Y:S01]  /*0160*/  @!P0 LDG.E.EL R0, desc[UR4][R6.64] ;  /* 0x0000000406008981 */ /* 0x000ea2000c2e1900 */
[----:B------:R-:W-:-:S03]  /*0170*/  HFMA2.MMA R2, -RZ, RZ, 0, 0 ;  /* 0x00000000ff027435 */ /* 0x000fc600000001ff */
[----:B------:R1:W3:Y:S07]  /*0180*/  @!P0 LDG.E.EL R8, desc[UR4][R6.64] ;  /* 0x0000000406088981 */ /* 0x0002ee000c2e1900 */
[----:B------:R-:W-:Y:S01]  /*0190*/  IMAD.HI R2, R3, -0x5f5f5f5f, R2 ;  /* 0xa0a0a0a103027827 */ /* 0x000fe200078e0202 */
[----:B------:R-:W-:-:S04]  /*01a0*/  LOP3.LUT R9, R9, 0xffffffc0, RZ, 0xc0, !PT ;  /* 0xffffffc009097812 */ /* 0x000fc800078ec0ff */
[----:B------:R-:W-:-:S04]  /*01b0*/  SHF.R.U32.HI R5, RZ, 0x1f, R2 ;  /* 0x0000001fff057819 */ /* 0x000fc80000011602 */
[----:B------:R-:W-:Y:S01]  /*01c0*/  LEA.HI.SX32 R2, R2, R5, 0x13 ;  /* 0x0000000502027211 */ /* 0x000fe200078f9aff */
[----:B------:R-:W-:Y:S01]  /*01d0*/  IMAD.IADD R9, R3, 0x1, -R9 ;  /* 0x0000000103097824 */ /* 0x000fe200078e0a09 */
[----:B------:R-:W5:Y:S01]  /*01e0*/  LDC.64 R4, c[0x0][0x210] ;  /* 0x00008400ff047b82 */ /* 0x000f620000000a00 */
[----:B------:R-:W-:Y:S02]  /*01f0*/  IMAD.SHL.U32 R10, R15, 0x40, RZ ;  /* 0x000000400f0a7824 */ /* 0x000fe400078e00ff */
[----:B------:R-:W-:Y:S01]  /*0200*/  IMAD R11, R2, 0xc80, RZ ;  /* 0x00000c80020b7824 */ /* 0x000fe200078e02ff */
[----:B------:R-:W-:-:S04]  /*0210*/  SHF.R.S32.HI R12, RZ, 0x1f, R9 ;  /* 0x0000001fff0c7819 */ /* 0x000fc80000011409 */
[--C-:B------:R-:W-:Y:S02]  /*0220*/  IADD3 R9, P1, P2, R10, R9, R11.reuse ;  /* 0x000000090a097210 */ /* 0x100fe40007a3e00b */
[----:B------:R-:W-:Y:S02]  /*0230*/  SHF.R.S32.HI R11, RZ, 0x1f, R11 ;  /* 0x0000001fff0b7819 */ /* 0x000fe4000001140b */
[----:B------:R-:W-:Y:S01]  /*0240*/  SHF.R.S32.HI R10, RZ, 0x1f, R10 ;  /* 0x0000001fff0a7819 */ /* 0x000fe2000001140a */
[----:B-1----:R-:W-:-:S03]  /*0250*/  IMAD R7, R2, -0x3300, R3 ;  /* 0xffffcd0002077824 */ /* 0x002fc600078e0203 */
[----:B------:R-:W-:Y:S02]  /*0260*/  IADD3.X R6, R10, R12, R11, P1, P2 ;  /* 0x0000000c0a067210 */ /* 0x000fe40000fe440b */
[----:B------:R-:W1:Y:S01]  /*0270*/  LDC.64 R12, c[0x0][0x230] ;  /* 0x00008c00ff0c7b82 */ /* 0x000e620000000a00 */
[C---:B------:R-:W-:Y:S01]  /*0280*/  ISETP.GE.AND P2, PT, R15.reuse, 0x9a, PT ;  /* 0x0000009a0f00780c */ /* 0x040fe20003f46270 */
[----:B------:R-:W-:Y:S01]  /*0290*/  IMAD R7, R2, 0x2680, R7 ;  /* 0x0000268002077824 */ /* 0x000fe200078e0207 */
[----:B------:R-:W-:-:S05]  /*02a0*/  ISETP.GT.AND P1, PT, R15, 0x99, !P0 ;  /* 0x000000990f00780c */ /* 0x000fca0004724270 */
[----:B------:R-:W1:Y:S01]  /*02b0*/  LDC.64 R10, c[0x0][0x238] ;  /* 0x00008e00ff0a7b82 */ /* 0x000e620000000a00 */
[----:B------:R-:W-:Y:S02]  /*02c0*/  ISETP.LT.AND P4, PT, R3, 0xcc00, !P2 ;  /* 0x0000cc000300780c */ /* 0x000fe40005781270 */
[----:B------:R-:W-:Y:S01]  /*02d0*/  LEA R18, P3, R9, UR6, 0x2 ;  /* 0x0000000609127c11 */ /* 0x000fe2000f8610ff */
[----:B-----5:R-:W-:Y:S01]  /*02e0*/  IMAD.WIDE R22, R7, 0x4, R4 ;  /* 0x0000000407167825 */ /* 0x020fe200078e0204 */
[----:B------:R-:W-:Y:S02]  /*02f0*/  CS2R R4, SRZ ;  /* 0x0000000000047805 */ /* 0x000fe4000001ff00 */
[----:B------:R-:W-:Y:S02]  /*0300*/  LEA.HI.X R19, R9, UR7, R6, 0x2, P3 ;  /* 0x0000000709137c11 */ /* 0x000fe400098f1406 */
[----:B------:R-:W-:Y:S01]  /*0310*/  CS2R R6, SRZ ;  /* 0x0000000000067805 */ /* 0x000fe2000001ff00 */
[----:B------:R-:W-:Y:S01]  /*0320*/  IMAD.MOV.U32 R9, RZ, RZ, RZ ;  /* 0x000000ffff097224 */ /* 0x000fe200078e00ff */
[----:B------:R-:W-:Y:S01]  /*0330*/  MOV R2, RZ ;  /* 0x000000ff00027202 */ /* 0x000fe20000000f00 */
[C---:B----4-:R-:W-:Y:S01]  /*0340*/  IMAD.WIDE R16, R15.reuse, 0x4, R16 ;  /* 0x000000040f107825 */ /* 0x050fe200078e0210 */
[----:B------:R-:W4:Y:S04]  /*0350*/  @P1 LDG.E.64 R4, desc[UR4][R18.64+-0x9a00] ;  /* 0xff66000412041981 */ /* 0x000f28000c1e1b00 */
[----:B------:R5:W4:Y:S01]  /*0360*/  @P4 LDG.E.64 R6, desc[UR4][R22.64] ;  /* 0x0000000416064981 */ /* 0x000b22000c1e1b00 */
[----:B-1----:R-:W-:-:S03]  /*0370*/  IMAD.WIDE R12, R15, 0x4, R12 ;  /* 0x000000040f0c7825 */ /* 0x002fc600078e020c */
[----:B------:R-:W4:Y:S04]  /*0380*/  @!P0 LDG.E.EL R9, desc[UR4][R16.64] ;  /* 0x0000000410098981 */ /* 0x000f28000c2e1900 */
[----:B------:R1:W4:Y:S01]  /*0390*/  @!P0 LDG.E.EL R2, desc[UR4][R16.64] ;  /* 0x0000000410028981 */ /* 0x000322000c2e1900 */
[----:B0-----:R-:W-:Y:S01]  /*03a0*/  IMAD.WIDE R20, R15, 0x4, R10 ;  /* 0x000000040f147825 */ /* 0x001fe200078e020a */
[----:B------:R-:W-:Y:S02]  /*03b0*/  CS2R R14, SRZ ;  /* 0x00000000000e7805 */ /* 0x000fe4000001ff00 */
[----:B------:R-:W-:-:S04]  /*03c0*/  CS2R R10, SRZ ;  /* 0x00000000000a7805 */ /* 0x000fc8000001ff00 */
[----:B------:R-:W4:Y:S01]  /*03d0*/  @!P0 LDG.E.EL R14, desc[UR4][R12.64] ;  /* 0x000000040c0e8981 */ /* 0x000f22000c2e1900 */
[----:B-----5:R-:W-:Y:S01]  /*03e0*/  IMAD.MOV.U32 R22, RZ, RZ, 0x3e800000 ;  /* 0x3e800000ff167424 */ /* 0x020fe200078e00ff */
[----:B-1----:R-:W0:Y:S02]  /*03f0*/  LDC.64 R16, c[0x0][0x240] ;  /* 0x00009000ff107b82 */ /* 0x002e240000000a00 */
[----:B------:R1:W5:Y:S04]  /*0400*/  @!P0 LDG.E.EL R15, desc[UR4][R12.64] ;  /* 0x000000040c0f8981 */ /* 0x000368000c2e1900 */
[----:B------:R-:W5:Y:S04]  /*0410*/  @!P0 LDG.E.EL R11, desc[UR4][R20.64] ;  /* 0x00000004140b8981 */ /* 0x000f68000c2e1900 */
[----:B------:R-:W5:Y:S01]  /*0420*/  @!P0 LDG.E.EL R10, desc[UR4][R20.64] ;  /* 0x00000004140a8981 */ /* 0x000f62000c2e1900 */
[----:B-1----:R-:W1:Y:S01]  /*0430*/  LDC.64 R12, c[0x0][0x248] ;  /* 0x00009200ff0c7b82 */ /* 0x002e620000000a00 */
[----:B0-----:R-:W-:-:S04]  /*0440*/  IMAD.WIDE R16, R3, 0x4, R16 ;  /* 0x0000000403107825 */ /* 0x001fc800078e0210 */
[----:B-1----:R-:W-:-:S04]  /*0450*/  IMAD.WIDE R12, R3, 0x4, R12 ;  /* 0x00000004030c7825 */ /* 0x002fc800078e020c */
[----:B--2---:R-:W-:-:S04]  /*0460*/  FADD R0, R0, 9.9999997473787516356e-06 ;  /* 0x3727c5ac00007421 */ /* 0x004fc80000000000 */
[----:B------:R-:W0:Y:S01]  /*0470*/  MUFU.SQRT R18, R0 ;  /* 0x0000000000127308 */ /* 0x000e220000002000 */
[----:B---3--:R-:W-:-:S07]  /*0480*/  FADD R8, R8, 9.9999997473787516356e-06 ;  /* 0x3727c5ac08087421 */ /* 0x008fce0000000000 */
[----:B------:R-:W1:Y:S01]  /*0490*/  MUFU.SQRT R19, R8 ;  /* 0x0000000800137308 */ /* 0x000e620000002000 */
[C---:B0-----:R-:W-:Y:S02]  /*04a0*/  FSETP.GT.AND P6, PT, R18.reuse, 8.50705917302346158658e+37, PT ;  /* 0x7e8000001200780b */ /* 0x041fe40003fc4000 */
[----:B------:R-:W-:Y:S02]  /*04b0*/  FSETP.GEU.AND P3, PT, R18, 1.175494350822287508e-38, PT ;  /* 0x008000001200780b */ /* 0x000fe40003f6e000 */
[----:B------:R-:W-:Y:S02]  /*04c0*/  FSEL R23, R22, 1, P6 ;  /* 0x3f80000016177808 */ /* 0x000fe40003000000 */
[----:B-1----:R-:W-:-:S07]  /*04d0*/  FSETP.GT.AND P5, PT, R19, 8.50705917302346158658e+37, PT ;  /* 0x7e8000001300780b */ /* 0x002fce0003fa4000 */
[----:B------:R-:W-:Y:S01]  /*04e0*/  @P6 FMUL R18, R18, 0.25 ;  /* 0x3e80000012126820 */ /* 0x000fe20000400000 */
[----:B------:R-:W-:-:S03]  /*04f0*/  FSETP.GEU.AND P6, PT, R19, 1.175494350822287508e-38, PT ;  /* 0x008000001300780b */ /* 0x000fc60003fce000 */
[----:B------:R-:W-:Y:S02]  /*0500*/  @!P3 FMUL R18, R18, 16777216 ;  /* 0x4b8000001212b820 */ /* 0x000fe40000400000 */
[----:B------:R-:W-:-:S08]  /*0510*/  @P5 FMUL R19, R19, 0.25 ;  /* 0x3e80000013135820 */ /* 0x000fd00000400000 */
[----:B------:R-:W-:Y:S01]  /*0520*/  @!P6 FMUL R19, R19, 16777216 ;  /* 0x4b8000001313e820 */ /* 0x000fe20000400000 */
[----:B------:R-:W0:Y:S01]  /*0530*/  MUFU.RCP R18, R18 ;  /* 0x0000001200127308 */ /* 0x000e220000001000 */
[----:B------:R-:W-:-:S07]  /*0540*/  FSEL R0, R22, 1, P5 ;  /* 0x3f80000016007808 */ /* 0x000fce0002800000 */
[----:B------:R-:W1:Y:S01]  /*0550*/  MUFU.RCP R19, R19 ;  /* 0x0000001300137308 */ /* 0x000e620000001000 */
[----:B------:R-:W-:Y:S01]  /*0560*/  @!P3 FMUL R23, R23, 16777216 ;  /* 0x4b8000001717b820 */ /* 0x000fe20000400000 */
[----:B------:R-:W-:Y:S01]  /*0570*/  @!P6 FMUL R0, R0, 16777216 ;  /* 0x4b8000000000e820 */ /* 0x000fe20000400000 */
[----:B----4-:R-:W-:Y:S02]  /*0580*/  SEL R6, R6, RZ, P4 ;  /* 0x000000ff06067207 */ /* 0x010fe40002000000 */
[----:B------:R-:W-:Y:S02]  /*0590*/  SEL R7, R7, RZ, P4 ;  /* 0x000000ff07077207 */ /* 0x000fe40002000000 */
[----:B------:R-:W-:Y:S02]  /*05a0*/  @P2 SEL R6, R4, RZ, P1 ;  /* 0x000000ff04062207 */ /* 0x000fe40000800000 */
[----:B------:R-:W-:Y:S01]  /*05b0*/  @P2 SEL R7, R5, RZ, P1 ;  /* 0x000000ff05072207 */ /* 0x000fe20000800000 */
[----:B0-----:R-:W-:Y:S01]  /*05c0*/  FMUL R18, R18, R23 ;  /* 0x0000001712127220 */ /* 0x001fe20000400000 */
[----:B-1----:R-:W-:Y:S01]  /*05d0*/  FMUL R19, R19, R0 ;  /* 0x0000000013137220 */ /* 0x002fe20000400000 */
[----:B------:R-:W-:-:S02]  /*05e0*/  FADD R9, R6, -R9 ;  /* 0x8000000906097221 */ /* 0x000fc40000000000 */
[----:B------:R-:W-:Y:S02]  /*05f0*/  FADD R2, R7, -R2 ;  /* 0x8000000207027221 */ /* 0x000fe40000000000 */
[----:B------:R-:W-:Y:S02]  /*0600*/  FMUL R18, R9, R18 ;  /* 0x0000001209127220 */ /* 0x000fe40000400000 */
[----:B------:R-:W-:Y:S01]  /*0610*/  FMUL R19, R2, R19 ;  /* 0x0000001302137220 */ /* 0x000fe20000400000 */
[----:B------:R0:W-:Y:S01]  /*0620*/  @!P0 STG.E.64 desc[UR4][R16.64], R6 ;  /* 0x0000000610008986 */ /* 0x0001e2000c101b04 */
[----:B-----5:R-:W-:Y:S02]  /*0630*/  FFMA R11, R18, R14, R11 ;  /* 0x0000000e120b7223 */ /* 0x020fe4000000000b */
[----:B------:R-:W-:-:S03]  /*0640*/  FFMA R10, R19, R15, R10 ;  /* 0x0000000f130a7223 */ /* 0x000fc6000000000a */
[C---:B------:R-:W-:Y:S02]  /*0650*/  FSETP.GEU.AND P1, PT, R11.reuse, RZ, PT ;  /* 0x000000ff0b00720b */ /* 0x040fe40003f2e000 */
[C---:B------:R-:W-:Y:S02]  /*0660*/  FSETP.GEU.AND P2, PT, R10.reuse, RZ, PT ;  /* 0x000000ff0a00720b */ /* 0x040fe40003f4e000 */
[----:B------:R-:W-:Y:S02]  /*0670*/  FSEL R2, R11, RZ, P1 ;  /* 0x000000ff0b027208 */ /* 0x000fe40000800000 */
[----:B------:R-:W-:Y:S01]  /*0680*/  FSEL R3, R10, RZ, P2 ;  /* 0x000000ff0a037208 */ /* 0x000fe20001000000 */
[----:B0-----:R-:W-:Y:S08]  /*0690*/  @P0 EXIT ;  /* 0x000000000000094d */ /* 0x001ff00003800000 */
[----:B------:R-:W-:Y:S01]  /*06a0*/  STG.E.64 desc[UR4][R12.64], R2 ;  /* 0x000000020c007986 */ /* 0x000fe2000c101b04 */
[----:B------:R-:W-:Y:S05]  /*06b0*/  EXIT ;  /* 0x000000000000794d */ /* 0x000fea0003800000 */
.L_x_0:
[----:B------:R-:W-:-:S00]  /*06c0*/  BRA `(.L_x_0) ;  /* 0xfffffffc00fc7947 */ /* 0x000fc0000383ffff */
[----:B------:R-:W-:-:S00]  /*06d0*/  NOP ;  /* 0x0000000000007918 */ /* 0x000fc00000000000 */
        /* <DEDUP_REMOVED lines=10> */
.L_x_1:


//--------------------- .nv.global.init           --------------------------
	.section	.nv.global.init,"aw",@progbits
.nv.global.init:
	.type		_$_str,@object
	.size		_$_str,(_$_str_$_2 - _$_str)
_$_str:
        /*0000*/ 	.byte	0x5f, 0x5f, 0x43, 0x55, 0x44, 0x41, 0x5f, 0x46, 0x54, 0x5a, 0x00
	.type		_$_str_$_2,@object
	.size		_$_str_$_2,(.L_1 - _$_str_$_2)
_$_str_$_2:
        /*000b*/ 	.byte	0x5f, 0x5f, 0x43, 0x55, 0x44, 0x41, 0x5f, 0x50, 0x52, 0x45, 0x43, 0x5f, 0x53, 0x51, 0x52, 0x54
        /*001b*/ 	.byte	0x00
.L_1:


//--------------------- .nv.constant0.triton_poi_fused__native_batch_norm_legit_no_training_cat_relu_5 --------------------------
	.section	.nv.constant0.triton_poi_fused__native_batch_norm_legit_no_training_cat_relu_5,"a",@progbits
	.sectionflags	@""
	.align	4
.nv.constant0.triton_poi_fused__native_batch_norm_legit_no_training_cat_relu_5:
	.zero		596
